//
// Generated by NVIDIA NVVM Compiler
//
// Compiler Build ID: CL-36424714
// Cuda compilation tools, release 13.0, V13.0.88
// Based on NVVM 20.0.0
//

.version 9.0
.target sm_100
.address_size 64

	// .globl	_Z3sumPii
.global .align 4 .b8 d_sums[4096];
// _ZZ3sumPiiE4temp has been demoted

.visible .entry _Z3sumPii(
	.param .u64 .ptr .align 1 _Z3sumPii_param_0,
	.param .u32 _Z3sumPii_param_1
)
{
	.reg .pred 	%p<5>;
	.reg .b32 	%r<18>;
	.reg .b64 	%rd<8>;
	// demoted variable
	.shared .align 4 .b8 _ZZ3sumPiiE4temp[2048];
	ld.param.u64 	%rd1, [_Z3sumPii_param_0];
	cvta.to.global.u64 	%rd2, %rd1;
	mov.u32 	%r1, %tid.x;
	mov.u32 	%r2, %ctaid.x;
	mov.u32 	%r17, %ntid.x;
	mad.lo.s32 	%r7, %r2, %r17, %r1;
	mul.wide.s32 	%rd3, %r7, 4;
	add.s64 	%rd4, %rd2, %rd3;
	ld.global.u32 	%r8, [%rd4];
	shl.b32 	%r9, %r1, 2;
	mov.u32 	%r10, _ZZ3sumPiiE4temp;
	add.s32 	%r4, %r10, %r9;
	st.shared.u32 	[%r4], %r8;
	bar.sync 	0;
	setp.lt.u32 	%p1, %r17, 2;
	@%p1 bra 	$L__BB0_4;
$L__BB0_1:
	shr.u32 	%r6, %r17, 1;
	setp.ge.u32 	%p2, %r1, %r6;
	@%p2 bra 	$L__BB0_3;
	shl.b32 	%r11, %r6, 2;
	add.s32 	%r12, %r4, %r11;
	ld.shared.u32 	%r13, [%r12];
	ld.shared.u32 	%r14, [%r4];
	add.s32 	%r15, %r14, %r13;
	st.shared.u32 	[%r4], %r15;
$L__BB0_3:
	bar.sync 	0;
	setp.gt.u32 	%p3, %r17, 3;
	mov.u32 	%r17, %r6;
	@%p3 bra 	$L__BB0_1;
$L__BB0_4:
	setp.ne.s32 	%p4, %r1, 0;
	@%p4 bra 	$L__BB0_6;
	ld.shared.u32 	%r16, [_ZZ3sumPiiE4temp];
	mul.wide.u32 	%rd5, %r2, 4;
	mov.u64 	%rd6, d_sums;
	add.s64 	%rd7, %rd6, %rd5;
	st.global.u32 	[%rd7], %r16;
$L__BB0_6:
	ret;

}


// ===== COMPILED SASS (sm_100) =====

	.target	sm_100

	.elftype	@"ET_EXEC"


//--------------------- .note.nv.tkinfo           --------------------------
	.section	.note.nv.tkinfo,"",@"SHT_NOTE"
	.sectionflags	@"SHF_NOTE_NV_TKINFO"
	.tkinfo
        /*0018*/ 	.word	0x00000002
        /*0030*/ 	.string	""
        /*0030*/ 	.string	"ptxas"
        /*0030*/ 	.string	"Cuda compilation tools, release 13.0, V13.0.88"
        /*0030*/ 	.string	"Build cuda_13.0.r13.0/compiler.36424714_0"
        /*0030*/ 	.string	"-arch sm_100 -m 64 "



//--------------------- .note.nv.cuinfo           --------------------------
	.section	.note.nv.cuinfo,"",@"SHT_NOTE"
	.sectionflags	@"SHF_NOTE_NV_CUINFO"
        /*0018*/ 	.short	0x0002
        /*001a*/ 	.short	0x0064
        /*001c*/ 	.short	0x0082
	.zero		2


//--------------------- .nv.info                  --------------------------
	.section	.nv.info,"",@"SHT_CUDA_INFO"
	.align	4


	//----- nvinfo : EIATTR_REGCOUNT
	.align		4
        /*0000*/ 	.byte	0x04, 0x2f
        /*0002*/ 	.short	(.L_2 - .L_1)
	.align		4
.L_1:
        /*0004*/ 	.word	index@(_Z3sumPii)
        /*0008*/ 	.word	0x0000000b


	//----- nvinfo : EIATTR_FRAME_SIZE
	.align		4
.L_2:
        /*000c*/ 	.byte	0x04, 0x11
        /*000e*/ 	.short	(.L_4 - .L_3)
	.align		4
.L_3:
        /*0010*/ 	.word	index@(_Z3sumPii)
        /*0014*/ 	.word	0x00000000


	//----- nvinfo : EIATTR_MIN_STACK_SIZE
	.align		4
.L_4:
        /*0018*/ 	.byte	0x04, 0x12
        /*001a*/ 	.short	(.L_6 - .L_5)
	.align		4
.L_5:
        /*001c*/ 	.word	index@(_Z3sumPii)
        /*0020*/ 	.word	0x00000000
.L_6:


//--------------------- .nv.compat                --------------------------
	.section	.nv.compat,"",@"SHT_CUDA_COMPAT_INFO"
	.align	4
        /*0000*/ 	.byte	0x02, 0x09, 0x00, 0x00, 0x02, 0x02, 0x01, 0x00, 0x02, 0x05, 0x05, 0x00, 0x03, 0x07, 0x01, 0x01
        /*0010*/ 	.byte	0x02, 0x03, 0x00, 0x00, 0x02, 0x06, 0x01, 0x00, 0x04, 0x0b, 0x08, 0x00, 0x09, 0x00, 0x00, 0x00
        /*0020*/ 	.byte	0x00, 0x00, 0x00, 0x00


//--------------------- .nv.info._Z3sumPii        --------------------------
	.section	.nv.info._Z3sumPii,"",@"SHT_CUDA_INFO"
	.sectionflags	@""
	.align	4


	//----- nvinfo : EIATTR_CUDA_API_VERSION
	.align		4
        /*0000*/ 	.byte	0x04, 0x37
        /*0002*/ 	.short	(.L_8 - .L_7)
.L_7:
        /*0004*/ 	.word	0x00000082


	//----- nvinfo : EIATTR_KPARAM_INFO
	.align		4
.L_8:
        /*0008*/ 	.byte	0x04, 0x17
        /*000a*/ 	.short	(.L_10 - .L_9)
.L_9:
        /*000c*/ 	.word	0x00000000
        /*0010*/ 	.short	0x0001
        /*0012*/ 	.short	0x0008
        /*0014*/ 	.byte	0x00, 0xf0, 0x11, 0x00


	//----- nvinfo : EIATTR_KPARAM_INFO
	.align		4
.L_10:
        /*0018*/ 	.byte	0x04, 0x17
        /*001a*/ 	.short	(.L_12 - .L_11)
.L_11:
        /*001c*/ 	.word	0x00000000
        /*0020*/ 	.short	0x0000
        /*0022*/ 	.short	0x0000
        /*0024*/ 	.byte	0x00, 0xf5, 0x21, 0x00


	//----- nvinfo : EIATTR_SPARSE_MMA_MASK
	.align		4
.L_12:
        /*0028*/ 	.byte	0x03, 0x50
        /*002a*/ 	.short	0x0000


	//----- nvinfo : EIATTR_MAXREG_COUNT
	.align		4
        /*002c*/ 	.byte	0x03, 0x1b
        /*002e*/ 	.short	0x00ff


	//----- nvinfo : EIATTR_NUM_BARRIERS
	.align		4
        /*0030*/ 	.byte	0x02, 0x4c
        /*0032*/ 	.byte	0x01
	.zero		1


	//----- nvinfo : EIATTR_MERCURY_ISA_VERSION
	.align		4
        /*0034*/ 	.byte	0x03, 0x5f
        /*0036*/ 	.short	0x0101


	//----- nvinfo : EIATTR_VRC_CTA_INIT_COUNT
	.align		4
        /*0038*/ 	.byte	0x02, 0x4a
	.zero		1
	.zero		1


	//----- nvinfo : EIATTR_EXIT_INSTR_OFFSETS
	.align		4
        /*003c*/ 	.byte	0x04, 0x1c
        /*003e*/ 	.short	(.L_14 - .L_13)


	//   ....[0]....
.L_13:
        /*0040*/ 	.word	0x000001e0


	//   ....[1]....
        /*0044*/ 	.word	0x00000260


	//----- nvinfo : EIATTR_CBANK_PARAM_SIZE
	.align		4
.L_14:
        /*0048*/ 	.byte	0x03, 0x19
        /*004a*/ 	.short	0x000c


	//----- nvinfo : EIATTR_PARAM_CBANK
	.align		4
        /*004c*/ 	.byte	0x04, 0x0a
        /*004e*/ 	.short	(.L_16 - .L_15)
	.align		4
.L_15:
        /*0050*/ 	.word	index@(.nv.constant0._Z3sumPii)
        /*0054*/ 	.short	0x0380
        /*0056*/ 	.short	0x000c


	//----- nvinfo : EIATTR_SW_WAR
	.align		4
.L_16:
        /*0058*/ 	.byte	0x04, 0x36
        /*005a*/ 	.short	(.L_18 - .L_17)
.L_17:
        /*005c*/ 	.word	0x00000008
.L_18:


//--------------------- .nv.callgraph             --------------------------
	.section	.nv.callgraph,"",@"SHT_CUDA_CALLGRAPH"
	.align	4
	.sectionentsize	8
	.align		4
        /*0000*/ 	.word	0x00000000
	.align		4
        /*0004*/ 	.word	0xffffffff
	.align		4
        /*0008*/ 	.word	0x00000000
	.align		4
        /*000c*/ 	.word	0xfffffffe
	.align		4
        /*0010*/ 	.word	0x00000000
	.align		4
        /*0014*/ 	.word	0xfffffffd
	.align		4
        /*0018*/ 	.word	0x00000000
	.align		4
        /*001c*/ 	.word	0xfffffffc


//--------------------- .nv.constant4             --------------------------
	.section	.nv.constant4,"a",@progbits
	.align	8
	.align		8
.nv.constant4:
        /*0000*/ 	.dword	d_sums


//--------------------- .text._Z3sumPii           --------------------------
	.section	.text._Z3sumPii,"ax",@progbits
	.align	128
        .global         _Z3sumPii
        .type           _Z3sumPii,@function
        .size           _Z3sumPii,(.L_x_3 - _Z3sumPii)
        .other          _Z3sumPii,@"STO_CUDA_ENTRY STV_DEFAULT"
_Z3sumPii:
.text._Z3sumPii:
[----:B------:R-:W-:Y:S01]  /*0000*/  LDC R1, c[0x0][0x37c] ;  /* 0x0000df00ff017b82 */ /* 0x000fe20000000800 */
[----:B------:R-:W0:Y:S07]  /*0010*/  S2R R6, SR_TID.X ;  /* 0x0000000000067919 */ /* 0x000e2e0000002100 */
[----:B------:R-:W1:Y:S01]  /*0020*/  LDC.64 R2, c[0x0][0x380] ;  /* 0x0000e000ff027b82 */ /* 0x000e620000000a00 */
[----:B------:R-:W0:Y:S01]  /*0030*/  LDCU UR8, c[0x0][0x360] ;  /* 0x00006c00ff0877ac */ /* 0x000e220008000800 */
[----:B------:R-:W0:Y:S01]  /*0040*/  S2R R7, SR_CTAID.X ;  /* 0x0000000000077919 */ /* 0x000e220000002500 */
[----:B------:R-:W2:Y:S01]  /*0050*/  LDCU.64 UR6, c[0x0][0x358] ;  /* 0x00006b00ff0677ac */ /* 0x000ea20008000a00 */
[----:B0-----:R-:W-:-:S04]  /*0060*/  IMAD R5, R7, UR8, R6 ;  /* 0x0000000807057c24 */ /* 0x001fc8000f8e0206 */
[----:B-1----:R-:W-:-:S06]  /*0070*/  IMAD.WIDE R2, R5, 0x4, R2 ;  /* 0x0000000405027825 */ /* 0x002fcc00078e0202 */
[----:B--2---:R-:W2:Y:S01]  /*0080*/  LDG.E R2, desc[UR6][R2.64] ;  /* 0x0000000602027981 */ /* 0x004ea2000c1e1900 */
[----:B------:R-:W0:Y:S01]  /*0090*/  S2UR UR5, SR_CgaCtaId ;  /* 0x00000000000579c3 */ /* 0x000e220000008800 */
[----:B------:R-:W-:Y:S01]  /*00a0*/  UMOV UR4, 0x400 ;  /* 0x0000040000047882 */ /* 0x000fe20000000000 */
[----:B------:R-:W-:Y:S01]  /*00b0*/  UISETP.GE.U32.AND UP0, UPT, UR8, 0x2, UPT ;  /* 0x000000020800788c */ /* 0x000fe2000bf06070 */
[----:B------:R-:W-:Y:S01]  /*00c0*/  ISETP.NE.AND P0, PT, R6, RZ, PT ;  /* 0x000000ff0600720c */ /* 0x000fe20003f05270 */
[----:B0-----:R-:W-:-:S06]  /*00d0*/  ULEA UR4, UR5, UR4, 0x18 ;  /* 0x0000000405047291 */ /* 0x001fcc000f8ec0ff */
[----:B------:R-:W-:-:S05]  /*00e0*/  LEA R5, R6, UR4, 0x2 ;  /* 0x0000000406057c11 */ /* 0x000fca000f8e10ff */
[----:B--2---:R0:W-:Y:S01]  /*00f0*/  STS [R5], R2 ;  /* 0x0000000205007388 */ /* 0x0041e20000000800 */
[----:B------:R-:W-:Y:S06]  /*0100*/  BAR.SYNC.DEFER_BLOCKING 0x0 ;  /* 0x0000000000007b1d */ /* 0x000fec0000010000 */
[----:B------:R-:W-:Y:S05]  /*0110*/  BRA.U !UP0, `(.L_x_0) ;  /* 0x0000000108307547 */ /* 0x000fea000b800000 */
[----:B------:R-:W-:-:S07]  /*0120*/  IMAD.U32 R0, RZ, RZ, UR8 ;  /* 0x00000008ff007e24 */ /* 0x000fce000f8e00ff */
.L_x_1:
[----:B------:R-:W-:-:S04]  /*0130*/  SHF.R.U32.HI R8, RZ, 0x1, R0 ;  /* 0x00000001ff087819 */ /* 0x000fc80000011600 */
[----:B------:R-:W-:-:S13]  /*0140*/  ISETP.GE.U32.AND P1, PT, R6, R8, PT ;  /* 0x000000080600720c */ /* 0x000fda0003f26070 */
[----:B0-----:R-:W-:Y:S01]  /*0150*/  @!P1 IMAD R2, R8, 0x4, R5 ;  /* 0x0000000408029824 */ /* 0x001fe200078e0205 */
[----:B------:R-:W-:Y:S05]  /*0160*/  @!P1 LDS R3, [R5] ;  /* 0x0000000005039984 */ /* 0x000fea0000000800 */
[----:B------:R-:W0:Y:S02]  /*0170*/  @!P1 LDS R2, [R2] ;  /* 0x0000000002029984 */ /* 0x000e240000000800 */
[----:B0-----:R-:W-:-:S05]  /*0180*/  @!P1 IADD3 R4, PT, PT, R2, R3, RZ ;  /* 0x0000000302049210 */ /* 0x001fca0007ffe0ff */
[----:B------:R1:W-:Y:S01]  /*0190*/  @!P1 STS [R5], R4 ;  /* 0x0000000405009388 */ /* 0x0003e20000000800 */
[----:B------:R-:W-:Y:S01]  /*01a0*/  BAR.SYNC.DEFER_BLOCKING 0x0 ;  /* 0x0000000000007b1d */ /* 0x000fe20000010000 */
[----:B------:R-:W-:Y:S01]  /*01b0*/  ISETP.GT.U32.AND P1, PT, R0, 0x3, PT ;  /* 0x000000030000780c */ /* 0x000fe20003f24070 */
[----:B------:R-:W-:-:S12]  /*01c0*/  IMAD.MOV.U32 R0, RZ, RZ, R8 ;  /* 0x000000ffff007224 */ /* 0x000fd800078e0008 */
[----:B-1----:R-:W-:Y:S05]  /*01d0*/  @P1 BRA `(.L_x_1) ;  /* 0xfffffffc00d41947 */ /* 0x002fea000383ffff */
.L_x_0:
[----:B------:R-:W-:Y:S05]  /*01e0*/  @P0 EXIT ;  /* 0x000000000000094d */ /* 0x000fea0003800000 */
[----:B------:R-:W1:Y:S01]  /*01f0*/  S2UR UR5, SR_CgaCtaId ;  /* 0x00000000000579c3 */ /* 0x000e620000008800 */
[----:B------:R-:W-:-:S07]  /*0200*/  UMOV UR4, 0x400 ;  /* 0x0000040000047882 */ /* 0x000fce0000000000 */
[----:B0-----:R-:W0:Y:S01]  /*0210*/  LDC.64 R2, c[0x4][RZ] ;  /* 0x01000000ff027b82 */ /* 0x001e220000000a00 */
[----:B-1----:R-:W-:Y:S01]  /*0220*/  ULEA UR4, UR5, UR4, 0x18 ;  /* 0x0000000405047291 */ /* 0x002fe2000f8ec0ff */
[----:B0-----:R-:W-:-:S08]  /*0230*/  IMAD.WIDE.U32 R2, R7, 0x4, R2 ;  /* 0x0000000407027825 */ /* 0x001fd000078e0002 */
[----:B------:R-:W0:Y:S04]  /*0240*/  LDS R5, [UR4] ;  /* 0x00000004ff057984 */ /* 0x000e280008000800 */
[----:B0-----:R-:W-:Y:S01]  /*0250*/  STG.E desc[UR6][R2.64], R5 ;  /* 0x0000000502007986 */ /* 0x001fe2000c101906 */
[----:B------:R-:W-:Y:S05]  /*0260*/  EXIT ;  /* 0x000000000000794d */ /* 0x000fea0003800000 */
.L_x_2:
[----:B------:R-:W-:-:S00]  /*0270*/  BRA `(.L_x_2) ;  /* 0xfffffffc00fc7947 */ /* 0x000fc0000383ffff */
[----:B------:R-:W-:-:S00]  /*0280*/  NOP ;  /* 0x0000000000007918 */ /* 0x000fc00000000000 */
[----:B------:R-:W-:-:S00]  /*0290*/  NOP ;  /* 0x0000000000007918 */ /* 0x000fc00000000000 */
[----:B------:R-:W-:-:S00]  /*02a0*/  NOP ;  /* 0x0000000000007918 */ /* 0x000fc00000000000 */
[----:B------:R-:W-:-:S00]  /*02b0*/  NOP ;  /* 0x0000000000007918 */ /* 0x000fc00000000000 */
[----:B------:R-:W-:-:S00]  /*02c0*/  NOP ;  /* 0x0000000000007918 */ /* 0x000fc00000000000 */
[----:B------:R-:W-:-:S00]  /*02d0*/  NOP ;  /* 0x0000000000007918 */ /* 0x000fc00000000000 */
[----:B------:R-:W-:-:S00]  /*02e0*/  NOP ;  /* 0x0000000000007918 */ /* 0x000fc00000000000 */
[----:B------:R-:W-:-:S00]  /*02f0*/  NOP ;  /* 0x0000000000007918 */ /* 0x000fc00000000000 */
.L_x_3:


//--------------------- .nv.shared._Z3sumPii      --------------------------
	.section	.nv.shared._Z3sumPii,"aw",@nobits
	.sectionflags	@""
	.align	4
.nv.shared._Z3sumPii:
	.zero		3072


//--------------------- .nv.shared.reserved.0     --------------------------
	.section	.nv.shared.reserved.0,"aw",@nobits
	.weak		__nv_reservedSMEM_offset_0_alias
	.size		__nv_reservedSMEM_offset_0_alias, 0, 64
	.other		__nv_reservedSMEM_offset_0_alias,@"STO_CUDA_RESERVED_SHARED STV_DEFAULT"
__nv_reservedSMEM_offset_0_alias:
	.zero		0
	.zero		64


//--------------------- .nv.global                --------------------------
	.section	.nv.global,"aw",@nobits
	.align	4
.nv.global:
	.type		d_sums,@object
	.size		d_sums,(.L_0 - d_sums)
d_sums:
	.zero		4096
.L_0:


//--------------------- .nv.constant0._Z3sumPii   --------------------------
	.section	.nv.constant0._Z3sumPii,"a",@progbits
	.sectionflags	@""
	.align	4
.nv.constant0._Z3sumPii:
	.zero		908


//--------------------- SYMBOLS --------------------------

	.type		.nv.reservedSmem.offset0,@object
	.size		.nv.reservedSmem.offset0,0x4
	.type		.nv.reservedSmem.cap,@object
	.size		.nv.reservedSmem.cap,0x4
